//
// Generated by NVIDIA NVVM Compiler
//
// Compiler Build ID: CL-36424714
// Cuda compilation tools, release 13.0, V13.0.88
// Based on NVVM 20.0.0
//

.version 9.0
.target sm_100
.address_size 64

	// .globl	_Z15gpu_matrix_multPfS_S_i

.visible .entry _Z15gpu_matrix_multPfS_S_i(
	.param .u64 .ptr .align 1 _Z15gpu_matrix_multPfS_S_i_param_0,
	.param .u64 .ptr .align 1 _Z15gpu_matrix_multPfS_S_i_param_1,
	.param .u64 .ptr .align 1 _Z15gpu_matrix_multPfS_S_i_param_2,
	.param .u32 _Z15gpu_matrix_multPfS_S_i_param_3
)
{
	.reg .pred 	%p<12>;
	.reg .b32 	%r<40>;
	.reg .b32 	%f<68>;
	.reg .b64 	%rd<67>;

	ld.param.u64 	%rd14, [_Z15gpu_matrix_multPfS_S_i_param_0];
	ld.param.u64 	%rd15, [_Z15gpu_matrix_multPfS_S_i_param_1];
	ld.param.u32 	%r17, [_Z15gpu_matrix_multPfS_S_i_param_3];
	cvta.to.global.u64 	%rd1, %rd15;
	cvta.to.global.u64 	%rd2, %rd14;
	mov.u32 	%r18, %ctaid.y;
	mov.u32 	%r19, %ntid.y;
	mov.u32 	%r20, %tid.y;
	mad.lo.s32 	%r1, %r18, %r19, %r20;
	mov.u32 	%r21, %ctaid.x;
	mov.u32 	%r22, %ntid.x;
	mov.u32 	%r23, %tid.x;
	mad.lo.s32 	%r2, %r21, %r22, %r23;
	max.s32 	%r24, %r1, %r2;
	setp.ge.s32 	%p1, %r24, %r17;
	setp.lt.s32 	%p2, %r17, 1;
	mov.f32 	%f67, 0f00000000;
	or.pred  	%p3, %p1, %p2;
	@%p3 bra 	$L__BB0_12;
	mul.lo.s32 	%r3, %r17, %r1;
	and.b32  	%r4, %r17, 7;
	setp.lt.u32 	%p4, %r17, 8;
	mov.f32 	%f67, 0f00000000;
	mov.b32 	%r38, 0;
	@%p4 bra 	$L__BB0_4;
	and.b32  	%r38, %r17, 2147483640;
	neg.s32 	%r36, %r38;
	mul.wide.u32 	%rd16, %r17, 4;
	add.s64 	%rd3, %rd1, %rd16;
	mul.wide.u32 	%rd17, %r17, 8;
	add.s64 	%rd4, %rd1, %rd17;
	mul.wide.u32 	%rd18, %r17, 12;
	add.s64 	%rd5, %rd1, %rd18;
	mul.wide.u32 	%rd19, %r17, 16;
	add.s64 	%rd6, %rd1, %rd19;
	mul.wide.u32 	%rd20, %r17, 20;
	add.s64 	%rd7, %rd1, %rd20;
	mul.wide.u32 	%rd21, %r17, 24;
	add.s64 	%rd8, %rd1, %rd21;
	mul.wide.u32 	%rd22, %r17, 28;
	add.s64 	%rd9, %rd1, %rd22;
	mul.wide.u32 	%rd23, %r3, 4;
	add.s64 	%rd24, %rd23, %rd2;
	add.s64 	%rd66, %rd24, 16;
	mov.f32 	%f67, 0f00000000;
	mov.u32 	%r35, %r2;
$L__BB0_3:
	.pragma "nounroll";
	mul.wide.s32 	%rd25, %r35, 4;
	add.s64 	%rd26, %rd3, %rd25;
	add.s64 	%rd27, %rd4, %rd25;
	add.s64 	%rd28, %rd5, %rd25;
	add.s64 	%rd29, %rd6, %rd25;
	add.s64 	%rd30, %rd7, %rd25;
	add.s64 	%rd31, %rd8, %rd25;
	add.s64 	%rd32, %rd9, %rd25;
	add.s64 	%rd33, %rd1, %rd25;
	ld.global.f32 	%f17, [%rd66+-16];
	ld.global.f32 	%f18, [%rd33];
	fma.rn.f32 	%f19, %f17, %f18, %f67;
	ld.global.f32 	%f20, [%rd66+-12];
	ld.global.f32 	%f21, [%rd26];
	fma.rn.f32 	%f22, %f20, %f21, %f19;
	ld.global.f32 	%f23, [%rd66+-8];
	ld.global.f32 	%f24, [%rd27];
	fma.rn.f32 	%f25, %f23, %f24, %f22;
	ld.global.f32 	%f26, [%rd66+-4];
	ld.global.f32 	%f27, [%rd28];
	fma.rn.f32 	%f28, %f26, %f27, %f25;
	ld.global.f32 	%f29, [%rd66];
	ld.global.f32 	%f30, [%rd29];
	fma.rn.f32 	%f31, %f29, %f30, %f28;
	ld.global.f32 	%f32, [%rd66+4];
	ld.global.f32 	%f33, [%rd30];
	fma.rn.f32 	%f34, %f32, %f33, %f31;
	ld.global.f32 	%f35, [%rd66+8];
	ld.global.f32 	%f36, [%rd31];
	fma.rn.f32 	%f37, %f35, %f36, %f34;
	ld.global.f32 	%f38, [%rd66+12];
	ld.global.f32 	%f39, [%rd32];
	fma.rn.f32 	%f67, %f38, %f39, %f37;
	add.s32 	%r36, %r36, 8;
	shl.b32 	%r26, %r17, 3;
	add.s32 	%r35, %r35, %r26;
	add.s64 	%rd66, %rd66, 32;
	setp.ne.s32 	%p5, %r36, 0;
	@%p5 bra 	$L__BB0_3;
$L__BB0_4:
	setp.eq.s32 	%p6, %r4, 0;
	@%p6 bra 	$L__BB0_12;
	and.b32  	%r12, %r17, 3;
	setp.lt.u32 	%p7, %r4, 4;
	@%p7 bra 	$L__BB0_7;
	add.s32 	%r27, %r38, %r3;
	mul.wide.u32 	%rd34, %r27, 4;
	add.s64 	%rd35, %rd2, %rd34;
	ld.global.f32 	%f41, [%rd35];
	mad.lo.s32 	%r28, %r38, %r17, %r2;
	mul.wide.s32 	%rd36, %r28, 4;
	add.s64 	%rd37, %rd1, %rd36;
	ld.global.f32 	%f42, [%rd37];
	fma.rn.f32 	%f43, %f41, %f42, %f67;
	cvt.u64.u32 	%rd38, %r3;
	cvt.u64.u32 	%rd39, %r38;
	add.s64 	%rd40, %rd39, %rd38;
	shl.b64 	%rd41, %rd40, 2;
	add.s64 	%rd42, %rd2, %rd41;
	ld.global.f32 	%f44, [%rd42+4];
	mul.wide.u32 	%rd43, %r17, 4;
	add.s64 	%rd44, %rd37, %rd43;
	ld.global.f32 	%f45, [%rd44];
	fma.rn.f32 	%f46, %f44, %f45, %f43;
	ld.global.f32 	%f47, [%rd42+8];
	add.s64 	%rd45, %rd44, %rd43;
	ld.global.f32 	%f48, [%rd45];
	fma.rn.f32 	%f49, %f47, %f48, %f46;
	ld.global.f32 	%f50, [%rd42+12];
	add.s64 	%rd46, %rd45, %rd43;
	ld.global.f32 	%f51, [%rd46];
	fma.rn.f32 	%f67, %f50, %f51, %f49;
	add.s32 	%r38, %r38, 4;
$L__BB0_7:
	setp.eq.s32 	%p8, %r12, 0;
	@%p8 bra 	$L__BB0_12;
	setp.eq.s32 	%p9, %r12, 1;
	@%p9 bra 	$L__BB0_10;
	add.s32 	%r29, %r38, %r3;
	mul.wide.u32 	%rd47, %r29, 4;
	add.s64 	%rd48, %rd2, %rd47;
	ld.global.f32 	%f53, [%rd48];
	mad.lo.s32 	%r30, %r38, %r17, %r2;
	mul.wide.s32 	%rd49, %r30, 4;
	add.s64 	%rd50, %rd1, %rd49;
	ld.global.f32 	%f54, [%rd50];
	fma.rn.f32 	%f55, %f53, %f54, %f67;
	cvt.u64.u32 	%rd51, %r3;
	cvt.u64.u32 	%rd52, %r38;
	add.s64 	%rd53, %rd52, %rd51;
	shl.b64 	%rd54, %rd53, 2;
	add.s64 	%rd55, %rd2, %rd54;
	ld.global.f32 	%f56, [%rd55+4];
	mul.wide.u32 	%rd56, %r17, 4;
	add.s64 	%rd57, %rd50, %rd56;
	ld.global.f32 	%f57, [%rd57];
	fma.rn.f32 	%f67, %f56, %f57, %f55;
	add.s32 	%r38, %r38, 2;
$L__BB0_10:
	and.b32  	%r31, %r17, 1;
	setp.eq.b32 	%p10, %r31, 1;
	not.pred 	%p11, %p10;
	@%p11 bra 	$L__BB0_12;
	add.s32 	%r32, %r38, %r3;
	mul.wide.u32 	%rd58, %r32, 4;
	add.s64 	%rd59, %rd2, %rd58;
	ld.global.f32 	%f58, [%rd59];
	mad.lo.s32 	%r33, %r38, %r17, %r2;
	mul.wide.s32 	%rd60, %r33, 4;
	add.s64 	%rd61, %rd1, %rd60;
	ld.global.f32 	%f59, [%rd61];
	fma.rn.f32 	%f67, %f58, %f59, %f67;
$L__BB0_12:
	ld.param.u64 	%rd65, [_Z15gpu_matrix_multPfS_S_i_param_2];
	cvta.to.global.u64 	%rd62, %rd65;
	mad.lo.s32 	%r34, %r17, %r1, %r2;
	mul.wide.s32 	%rd63, %r34, 4;
	add.s64 	%rd64, %rd62, %rd63;
	st.global.f32 	[%rd64], %f67;
	ret;

}


// ===== COMPILED SASS (sm_100) =====

	.target	sm_100

	.elftype	@"ET_EXEC"


//--------------------- .note.nv.tkinfo           --------------------------
	.section	.note.nv.tkinfo,"",@"SHT_NOTE"
	.sectionflags	@"SHF_NOTE_NV_TKINFO"
	.tkinfo
        /*0018*/ 	.word	0x00000002
        /*0030*/ 	.string	""
        /*0030*/ 	.string	"ptxas"
        /*0030*/ 	.string	"Cuda compilation tools, release 13.0, V13.0.88"
        /*0030*/ 	.string	"Build cuda_13.0.r13.0/compiler.36424714_0"
        /*0030*/ 	.string	"-arch sm_100 -m 64 "



//--------------------- .note.nv.cuinfo           --------------------------
	.section	.note.nv.cuinfo,"",@"SHT_NOTE"
	.sectionflags	@"SHF_NOTE_NV_CUINFO"
        /*0018*/ 	.short	0x0002
        /*001a*/ 	.short	0x0064
        /*001c*/ 	.short	0x0082
	.zero		2


//--------------------- .nv.info                  --------------------------
	.section	.nv.info,"",@"SHT_CUDA_INFO"
	.align	4


	//----- nvinfo : EIATTR_REGCOUNT
	.align		4
        /*0000*/ 	.byte	0x04, 0x2f
        /*0002*/ 	.short	(.L_1 - .L_0)
	.align		4
.L_0:
        /*0004*/ 	.word	index@(_Z15gpu_matrix_multPfS_S_i)
        /*0008*/ 	.word	0x0000001e


	//----- nvinfo : EIATTR_FRAME_SIZE
	.align		4
.L_1:
        /*000c*/ 	.byte	0x04, 0x11
        /*000e*/ 	.short	(.L_3 - .L_2)
	.align		4
.L_2:
        /*0010*/ 	.word	index@(_Z15gpu_matrix_multPfS_S_i)
        /*0014*/ 	.word	0x00000000


	//----- nvinfo : EIATTR_MIN_STACK_SIZE
	.align		4
.L_3:
        /*0018*/ 	.byte	0x04, 0x12
        /*001a*/ 	.short	(.L_5 - .L_4)
	.align		4
.L_4:
        /*001c*/ 	.word	index@(_Z15gpu_matrix_multPfS_S_i)
        /*0020*/ 	.word	0x00000000
.L_5:


//--------------------- .nv.compat                --------------------------
	.section	.nv.compat,"",@"SHT_CUDA_COMPAT_INFO"
	.align	4
        /*0000*/ 	.byte	0x02, 0x09, 0x00, 0x00, 0x02, 0x02, 0x01, 0x00, 0x02, 0x05, 0x05, 0x00, 0x03, 0x07, 0x01, 0x01
        /*0010*/ 	.byte	0x02, 0x03, 0x00, 0x00, 0x02, 0x06, 0x01, 0x00, 0x04, 0x0b, 0x08, 0x00, 0x09, 0x00, 0x00, 0x00
        /*0020*/ 	.byte	0x00, 0x00, 0x00, 0x00


//--------------------- .nv.info._Z15gpu_matrix_multPfS_S_i --------------------------
	.section	.nv.info._Z15gpu_matrix_multPfS_S_i,"",@"SHT_CUDA_INFO"
	.sectionflags	@""
	.align	4


	//----- nvinfo : EIATTR_CUDA_API_VERSION
	.align		4
        /*0000*/ 	.byte	0x04, 0x37
        /*0002*/ 	.short	(.L_7 - .L_6)
.L_6:
        /*0004*/ 	.word	0x00000082


	//----- nvinfo : EIATTR_KPARAM_INFO
	.align		4
.L_7:
        /*0008*/ 	.byte	0x04, 0x17
        /*000a*/ 	.short	(.L_9 - .L_8)
.L_8:
        /*000c*/ 	.word	0x00000000
        /*0010*/ 	.short	0x0003
        /*0012*/ 	.short	0x0018
        /*0014*/ 	.byte	0x00, 0xf0, 0x11, 0x00


	//----- nvinfo : EIATTR_KPARAM_INFO
	.align		4
.L_9:
        /*0018*/ 	.byte	0x04, 0x17
        /*001a*/ 	.short	(.L_11 - .L_10)
.L_10:
        /*001c*/ 	.word	0x00000000
        /*0020*/ 	.short	0x0002
        /*0022*/ 	.short	0x0010
        /*0024*/ 	.byte	0x00, 0xf5, 0x21, 0x00


	//----- nvinfo : EIATTR_KPARAM_INFO
	.align		4
.L_11:
        /*0028*/ 	.byte	0x04, 0x17
        /*002a*/ 	.short	(.L_13 - .L_12)
.L_12:
        /*002c*/ 	.word	0x00000000
        /*0030*/ 	.short	0x0001
        /*0032*/ 	.short	0x0008
        /*0034*/ 	.byte	0x00, 0xf5, 0x21, 0x00


	//----- nvinfo : EIATTR_KPARAM_INFO
	.align		4
.L_13:
        /*0038*/ 	.byte	0x04, 0x17
        /*003a*/ 	.short	(.L_15 - .L_14)
.L_14:
        /*003c*/ 	.word	0x00000000
        /*0040*/ 	.short	0x0000
        /*0042*/ 	.short	0x0000
        /*0044*/ 	.byte	0x00, 0xf5, 0x21, 0x00


	//----- nvinfo : EIATTR_SPARSE_MMA_MASK
	.align		4
.L_15:
        /*0048*/ 	.byte	0x03, 0x50
        /*004a*/ 	.short	0x0000


	//----- nvinfo : EIATTR_MAXREG_COUNT
	.align		4
        /*004c*/ 	.byte	0x03, 0x1b
        /*004e*/ 	.short	0x00ff


	//----- nvinfo : EIATTR_MERCURY_ISA_VERSION
	.align		4
        /*0050*/ 	.byte	0x03, 0x5f
        /*0052*/ 	.short	0x0101


	//----- nvinfo : EIATTR_VRC_CTA_INIT_COUNT
	.align		4
        /*0054*/ 	.byte	0x02, 0x4a
	.zero		1
	.zero		1


	//----- nvinfo : EIATTR_EXIT_INSTR_OFFSETS
	.align		4
        /*0058*/ 	.byte	0x04, 0x1c
        /*005a*/ 	.short	(.L_17 - .L_16)


	//   ....[0]....
.L_16:
        /*005c*/ 	.word	0x00000b00


	//----- nvinfo : EIATTR_CRS_STACK_SIZE
	.align		4
.L_17:
        /*0060*/ 	.byte	0x04, 0x1e
        /*0062*/ 	.short	(.L_19 - .L_18)
.L_18:
        /*0064*/ 	.word	0x00000000


	//----- nvinfo : EIATTR_CBANK_PARAM_SIZE
	.align		4
.L_19:
        /*0068*/ 	.byte	0x03, 0x19
        /*006a*/ 	.short	0x001c


	//----- nvinfo : EIATTR_PARAM_CBANK
	.align		4
        /*006c*/ 	.byte	0x04, 0x0a
        /*006e*/ 	.short	(.L_21 - .L_20)
	.align		4
.L_20:
        /*0070*/ 	.word	index@(.nv.constant0._Z15gpu_matrix_multPfS_S_i)
        /*0074*/ 	.short	0x0380
        /*0076*/ 	.short	0x001c


	//----- nvinfo : EIATTR_SW_WAR
	.align		4
.L_21:
        /*0078*/ 	.byte	0x04, 0x36
        /*007a*/ 	.short	(.L_23 - .L_22)
.L_22:
        /*007c*/ 	.word	0x00000008
.L_23:


//--------------------- .nv.callgraph             --------------------------
	.section	.nv.callgraph,"",@"SHT_CUDA_CALLGRAPH"
	.align	4
	.sectionentsize	8
	.align		4
        /*0000*/ 	.word	0x00000000
	.align		4
        /*0004*/ 	.word	0xffffffff
	.align		4
        /*0008*/ 	.word	0x00000000
	.align		4
        /*000c*/ 	.word	0xfffffffe
	.align		4
        /*0010*/ 	.word	0x00000000
	.align		4
        /*0014*/ 	.word	0xfffffffd
	.align		4
        /*0018*/ 	.word	0x00000000
	.align		4
        /*001c*/ 	.word	0xfffffffc


//--------------------- .text._Z15gpu_matrix_multPfS_S_i --------------------------
	.section	.text._Z15gpu_matrix_multPfS_S_i,"ax",@progbits
	.align	128
        .global         _Z15gpu_matrix_multPfS_S_i
        .type           _Z15gpu_matrix_multPfS_S_i,@function
        .size           _Z15gpu_matrix_multPfS_S_i,(.L_x_6 - _Z15gpu_matrix_multPfS_S_i)
        .other          _Z15gpu_matrix_multPfS_S_i,@"STO_CUDA_ENTRY STV_DEFAULT"
_Z15gpu_matrix_multPfS_S_i:
.text._Z15gpu_matrix_multPfS_S_i:
[----:B------:R-:W-:Y:S01]  /*0000*/  LDC R1, c[0x0][0x37c] ;  /* 0x0000df00ff017b82 */ /* 0x000fe20000000800 */
[----:B------:R-:W0:Y:S07]  /*0010*/  S2R R3, SR_TID.Y ;  /* 0x0000000000037919 */ /* 0x000e2e0000002200 */
[----:B------:R-:W0:Y:S01]  /*0020*/  LDC R0, c[0x0][0x364] ;  /* 0x0000d900ff007b82 */ /* 0x000e220000000800 */
[----:B------:R-:W1:Y:S01]  /*0030*/  LDCU UR18, c[0x0][0x398] ;  /* 0x00007300ff1277ac */ /* 0x000e620008000800 */
[----:B------:R-:W-:Y:S01]  /*0040*/  BSSY.RECONVERGENT B0, `(.L_x_0) ;  /* 0x00000a7000007945 */ /* 0x000fe20003800200 */
[----:B------:R-:W2:Y:S01]  /*0050*/  S2R R2, SR_TID.X ;  /* 0x0000000000027919 */ /* 0x000ea20000002100 */
[----:B------:R-:W-:Y:S01]  /*0060*/  HFMA2 R12, -RZ, RZ, 0, 0 ;  /* 0x00000000ff0c7431 */ /* 0x000fe200000001ff */
[----:B------:R-:W3:Y:S03]  /*0070*/  LDCU.64 UR16, c[0x0][0x358] ;  /* 0x00006b00ff1077ac */ /* 0x000ee60008000a00 */
[----:B------:R-:W0:Y:S08]  /*0080*/  S2UR UR4, SR_CTAID.Y ;  /* 0x00000000000479c3 */ /* 0x000e300000002600 */
[----:B------:R-:W2:Y:S01]  /*0090*/  S2UR UR5, SR_CTAID.X ;  /* 0x00000000000579c3 */ /* 0x000ea20000002500 */
[----:B-1----:R-:W-:-:S07]  /*00a0*/  UISETP.GE.AND UP0, UPT, UR18, 0x1, UPT ;  /* 0x000000011200788c */ /* 0x002fce000bf06270 */
[----:B------:R-:W2:Y:S01]  /*00b0*/  LDC R13, c[0x0][0x360] ;  /* 0x0000d800ff0d7b82 */ /* 0x000ea20000000800 */
[----:B------:R-:W-:Y:S01]  /*00c0*/  PLOP3.LUT P0, PT, PT, PT, UP0, 0x80, 0x8 ;  /* 0x000000000008781c */ /* 0x000fe20003f0f008 */
[----:B0-----:R-:W-:Y:S02]  /*00d0*/  IMAD R0, R0, UR4, R3 ;  /* 0x0000000400007c24 */ /* 0x001fe4000f8e0203 */
[----:B--2---:R-:W-:-:S05]  /*00e0*/  IMAD R13, R13, UR5, R2 ;  /* 0x000000050d0d7c24 */ /* 0x004fca000f8e0202 */
[----:B------:R-:W-:-:S04]  /*00f0*/  VIMNMX R2, PT, PT, R0, R13, !PT ;  /* 0x0000000d00027248 */ /* 0x000fc80007fe0100 */
[----:B------:R-:W-:-:S13]  /*0100*/  ISETP.GE.OR P0, PT, R2, UR18, !P0 ;  /* 0x0000001202007c0c */ /* 0x000fda000c706670 */
[----:B---3--:R-:W-:Y:S05]  /*0110*/  @P0 BRA `(.L_x_1) ;  /* 0x0000000800640947 */ /* 0x008fea0003800000 */
[----:B------:R-:W-:Y:S02]  /*0120*/  UISETP.GE.U32.AND UP1, UPT, UR18, 0x8, UPT ;  /* 0x000000081200788c */ /* 0x000fe4000bf26070 */
[----:B------:R-:W-:Y:S01]  /*0130*/  IMAD R5, R0, UR18, RZ ;  /* 0x0000001200057c24 */ /* 0x000fe2000f8e02ff */
[----:B------:R-:W-:Y:S01]  /*0140*/  ULOP3.LUT UR19, UR18, 0x7, URZ, 0xc0, !UPT ;  /* 0x0000000712137892 */ /* 0x000fe2000f8ec0ff */
[----:B------:R-:W-:Y:S01]  /*0150*/  MOV R12, RZ ;  /* 0x000000ff000c7202 */ /* 0x000fe20000000f00 */
[----:B------:R-:W-:Y:S02]  /*0160*/  UMOV UR4, URZ ;  /* 0x000000ff00047c82 */ /* 0x000fe40008000000 */
[----:B------:R-:W-:Y:S02]  /*0170*/  UISETP.NE.AND UP0, UPT, UR19, URZ, UPT ;  /* 0x000000ff1300728c */ /* 0x000fe4000bf05270 */
[----:B------:R-:W-:Y:S09]  /*0180*/  BRA.U !UP1, `(.L_x_2) ;  /* 0x0000000509087547 */ /* 0x000ff2000b800000 */
[----:B------:R-:W0:Y:S01]  /*0190*/  LDCU.128 UR20, c[0x0][0x380] ;  /* 0x00007000ff1477ac */ /* 0x000e220008000c00 */
[----:B------:R-:W-:Y:S02]  /*01a0*/  MOV R12, RZ ;  /* 0x000000ff000c7202 */ /* 0x000fe40000000f00 */
[----:B------:R-:W-:Y:S01]  /*01b0*/  MOV R14, R13 ;  /* 0x0000000d000e7202 */ /* 0x000fe20000000f00 */
[----:B------:R-:W-:-:S04]  /*01c0*/  ULOP3.LUT UR4, UR18, 0x7ffffff8, URZ, 0xc0, !UPT ;  /* 0x7ffffff812047892 */ /* 0x000fc8000f8ec0ff */
[----:B------:R-:W-:Y:S01]  /*01d0*/  UIADD3 UR5, UPT, UPT, -UR4, URZ, URZ ;  /* 0x000000ff04057290 */ /* 0x000fe2000fffe1ff */
[----:B0-----:R-:W-:Y:S01]  /*01e0*/  MOV R2, UR20 ;  /* 0x0000001400027c02 */ /* 0x001fe20008000f00 */
[----:B------:R-:W-:Y:S01]  /*01f0*/  UIMAD.WIDE.U32 UR6, UR18, 0xc, UR22 ;  /* 0x0000000c120678a5 */ /* 0x000fe2000f8e0016 */
[----:B------:R-:W-:Y:S01]  /*0200*/  MOV R3, UR21 ;  /* 0x0000001500037c02 */ /* 0x000fe20008000f00 */
[----:B------:R-:W-:Y:S02]  /*0210*/  UIMAD.WIDE.U32 UR8, UR18, 0x10, UR22 ;  /* 0x00000010120878a5 */ /* 0x000fe4000f8e0016 */
[----:B------:R-:W-:Y:S01]  /*0220*/  UIMAD.WIDE.U32 UR10, UR18, 0x14, UR22 ;  /* 0x00000014120a78a5 */ /* 0x000fe2000f8e0016 */
[----:B------:R-:W-:Y:S01]  /*0230*/  IMAD.WIDE.U32 R2, R5, 0x4, R2 ;  /* 0x0000000405027825 */ /* 0x000fe200078e0002 */
[----:B------:R-:W-:Y:S02]  /*0240*/  UIMAD.WIDE.U32 UR12, UR18, 0x18, UR22 ;  /* 0x00000018120c78a5 */ /* 0x000fe4000f8e0016 */
[----:B------:R-:W-:Y:S01]  /*0250*/  UIMAD.WIDE.U32 UR14, UR18, 0x1c, UR22 ;  /* 0x0000001c120e78a5 */ /* 0x000fe2000f8e0016 */
[----:B------:R-:W-:-:S04]  /*0260*/  IADD3 R2, P0, PT, R2, 0x10, RZ ;  /* 0x0000001002027810 */ /* 0x000fc80007f1e0ff */
[----:B------:R-:W-:-:S09]  /*0270*/  IADD3.X R3, PT, PT, RZ, R3, RZ, P0, !PT ;  /* 0x00000003ff037210 */ /* 0x000fd200007fe4ff */
.L_x_3:
[----:B------:R-:W-:Y:S01]  /*0280*/  UIMAD.WIDE.U32 UR24, UR18, 0x4, UR22 ;  /* 0x00000004121878a5 */ /* 0x000fe2000f8e0016 */
[----:B------:R-:W-:Y:S01]  /*0290*/  IMAD.MOV.U32 R23, RZ, RZ, 0x4 ;  /* 0x00000004ff177424 */ /* 0x000fe200078e00ff */
[----:B------:R-:W-:Y:S01]  /*02a0*/  UIMAD.WIDE.U32 UR20, UR18, 0x8, UR22 ;  /* 0x00000008121478a5 */ /* 0x000fe2000f8e0016 */
[----:B------:R-:W-:Y:S01]  /*02b0*/  HFMA2 R11, -RZ, RZ, 0, 2.384185791015625e-07 ;  /* 0x00000004ff0b7431 */ /* 0x000fe200000001ff */
[----:B------:R-:W2:Y:S01]  /*02c0*/  LDG.E R21, desc[UR16][R2.64+-0x10] ;  /* 0xfffff01002157981 */ /* 0x000ea2000c1e1900 */
[----:B------:R-:W-:Y:S01]  /*02d0*/  IMAD.WIDE R22, R14, R23, UR22 ;  /* 0x000000160e167e25 */ /* 0x000fe2000f8e0217 */
[----:B------:R-:W-:Y:S02]  /*02e0*/  MOV R8, UR24 ;  /* 0x0000001800087c02 */ /* 0x000fe40008000f00 */
[----:B------:R-:W-:Y:S01]  /*02f0*/  MOV R9, UR25 ;  /* 0x0000001900097c02 */ /* 0x000fe20008000f00 */
[----:B------:R-:W3:Y:S01]  /*0300*/  LDG.E R19, desc[UR16][R2.64+-0xc] ;  /* 0xfffff41002137981 */ /* 0x000ee2000c1e1900 */
[----:B------:R-:W-:-:S02]  /*0310*/  MOV R24, UR20 ;  /* 0x0000001400187c02 */ /* 0x000fc40008000f00 */
[----:B------:R-:W-:Y:S01]  /*0320*/  MOV R25, UR21 ;  /* 0x0000001500197c02 */ /* 0x000fe20008000f00 */
[C---:B------:R-:W-:Y:S01]  /*0330*/  IMAD.WIDE R8, R14.reuse, 0x4, R8 ;  /* 0x000000040e087825 */ /* 0x040fe200078e0208 */
[----:B------:R-:W2:Y:S03]  /*0340*/  LDG.E R22, desc[UR16][R22.64] ;  /* 0x0000001016167981 */ /* 0x000ea6000c1e1900 */
[C---:B------:R-:W-:Y:S01]  /*0350*/  IMAD.WIDE R24, R14.reuse, 0x4, R24 ;  /* 0x000000040e187825 */ /* 0x040fe200078e0218 */
[----:B------:R0:W3:Y:S03]  /*0360*/  LDG.E R20, desc[UR16][R8.64] ;  /* 0x0000001008147981 */ /* 0x0000e6000c1e1900 */
[----:B------:R-:W-:Y:S01]  /*0370*/  IMAD.MOV.U32 R5, RZ, RZ, 0x4 ;  /* 0x00000004ff057424 */ /* 0x000fe200078e00ff */
[----:B------:R-:W4:Y:S01]  /*0380*/  LDG.E R18, desc[UR16][R24.64] ;  /* 0x0000001018127981 */ /* 0x000f22000c1e1900 */
[----:B------:R-:W-:Y:S01]  /*0390*/  IMAD.WIDE R10, R14, R11, UR6 ;  /* 0x000000060e0a7e25 */ /* 0x000fe2000f8e020b */
[----:B------:R-:W-:-:S02]  /*03a0*/  MOV R7, 0x4 ;  /* 0x0000000400077802 */ /* 0x000fc40000000f00 */
[----:B------:R-:W4:Y:S01]  /*03b0*/  LDG.E R17, desc[UR16][R2.64+-0x8] ;  /* 0xfffff81002117981 */ /* 0x000f22000c1e1900 */
[----:B0-----:R-:W-:Y:S02]  /*03c0*/  HFMA2 R9, -RZ, RZ, 0, 2.384185791015625e-07 ;  /* 0x00000004ff097431 */ /* 0x001fe400000001ff */
[C---:B------:R-:W-:Y:S01]  /*03d0*/  IMAD.WIDE R4, R14.reuse, R5, UR8 ;  /* 0x000000080e047e25 */ /* 0x040fe2000f8e0205 */
[----:B------:R0:W5:Y:S04]  /*03e0*/  LDG.E R16, desc[UR16][R10.64] ;  /* 0x000000100a107981 */ /* 0x000168000c1e1900 */
[----:B------:R-:W5:Y:S01]  /*03f0*/  LDG.E R15, desc[UR16][R2.64+-0x4] ;  /* 0xfffffc10020f7981 */ /* 0x000f62000c1e1900 */
[----:B------:R-:W-:Y:S01]  /*0400*/  IMAD.WIDE R6, R14, R7, UR10 ;  /* 0x0000000a0e067e25 */ /* 0x000fe2000f8e0207 */
[----:B------:R-:W-:-:S02]  /*0410*/  MOV R27, 0x4 ;  /* 0x00000004001b7802 */ /* 0x000fc40000000f00 */
[----:B------:R1:W5:Y:S01]  /*0420*/  LDG.E R4, desc[UR16][R4.64] ;  /* 0x0000001004047981 */ /* 0x000362000c1e1900 */
[----:B------:R-:W-:-:S03]  /*0430*/  IMAD.WIDE R8, R14, R9, UR12 ;  /* 0x0000000c0e087e25 */ /* 0x000fc6000f8e0209 */
[----:B------:R-:W5:Y:S01]  /*0440*/  LDG.E R23, desc[UR16][R2.64] ;  /* 0x0000001002177981 */ /* 0x000f62000c1e1900 */
[----:B0-----:R-:W-:-:S03]  /*0450*/  IMAD.WIDE R10, R14, R27, UR14 ;  /* 0x0000000e0e0a7e25 */ /* 0x001fc6000f8e021b */
[----:B------:R-:W5:Y:S04]  /*0460*/  LDG.E R7, desc[UR16][R6.64] ;  /* 0x0000001006077981 */ /* 0x000f68000c1e1900 */
[----:B------:R-:W5:Y:S04]  /*0470*/  LDG.E R24, desc[UR16][R2.64+0x4] ;  /* 0x0000041002187981 */ /* 0x000f68000c1e1900 */
[----:B------:R-:W5:Y:S04]  /*0480*/  LDG.E R8, desc[UR16][R8.64] ;  /* 0x0000001008087981 */ /* 0x000f68000c1e1900 */
[----:B------:R-:W5:Y:S04]  /*0490*/  LDG.E R25, desc[UR16][R2.64+0x8] ;  /* 0x0000081002197981 */ /* 0x000f68000c1e1900 */
[----:B------:R-:W5:Y:S04]  /*04a0*/  LDG.E R10, desc[UR16][R10.64] ;  /* 0x000000100a0a7981 */ /* 0x000f68000c1e1900 */
[----:B------:R0:W5:Y:S01]  /*04b0*/  LDG.E R27, desc[UR16][R2.64+0xc] ;  /* 0x00000c10021b7981 */ /* 0x000162000c1e1900 */
[----:B------:R-:W-:-:S04]  /*04c0*/  UIADD3 UR5, UPT, UPT, UR5, 0x8, URZ ;  /* 0x0000000805057890 */ /* 0x000fc8000fffe0ff */
[----:B------:R-:W-:Y:S01]  /*04d0*/  UISETP.NE.AND UP1, UPT, UR5, URZ, UPT ;  /* 0x000000ff0500728c */ /* 0x000fe2000bf25270 */
[----:B-1----:R-:W-:Y:S02]  /*04e0*/  MOV R5, UR18 ;  /* 0x0000001200057c02 */ /* 0x002fe40008000f00 */
[----:B0-----:R-:W-:-:S03]  /*04f0*/  IADD3 R2, P0, PT, R2, 0x20, RZ ;  /* 0x0000002002027810 */ /* 0x001fc60007f1e0ff */
[----:B------:R-:W-:Y:S01]  /*0500*/  IMAD R14, R5, 0x8, R14 ;  /* 0x00000008050e7824 */ /* 0x000fe200078e020e */
[----:B------:R-:W-:Y:S01]  /*0510*/  IADD3.X R3, PT, PT, RZ, R3, RZ, P0, !PT ;  /* 0x00000003ff037210 */ /* 0x000fe200007fe4ff */
[----:B--2---:R-:W-:-:S04]  /*0520*/  FFMA R22, R21, R22, R12 ;  /* 0x0000001615167223 */ /* 0x004fc8000000000c */
[----:B---3--:R-:W-:-:S04]  /*0530*/  FFMA R20, R19, R20, R22 ;  /* 0x0000001413147223 */ /* 0x008fc80000000016 */
[----:B----4-:R-:W-:-:S04]  /*0540*/  FFMA R18, R17, R18, R20 ;  /* 0x0000001211127223 */ /* 0x010fc80000000014 */
[----:B-----5:R-:W-:-:S04]  /*0550*/  FFMA R16, R15, R16, R18 ;  /* 0x000000100f107223 */ /* 0x020fc80000000012 */
[----:B------:R-:W-:-:S04]  /*0560*/  FFMA R23, R23, R4, R16 ;  /* 0x0000000417177223 */ /* 0x000fc80000000010 */
[----:B------:R-:W-:-:S04]  /*0570*/  FFMA R24, R24, R7, R23 ;  /* 0x0000000718187223 */ /* 0x000fc80000000017 */
[----:B------:R-:W-:-:S04]  /*0580*/  FFMA R8, R25, R8, R24 ;  /* 0x0000000819087223 */ /* 0x000fc80000000018 */
[----:B------:R-:W-:Y:S01]  /*0590*/  FFMA R12, R27, R10, R8 ;  /* 0x0000000a1b0c7223 */ /* 0x000fe20000000008 */
[----:B------:R-:W-:Y:S06]  /*05a0*/  BRA.U UP1, `(.L_x_3) ;  /* 0xfffffffd01347547 */ /* 0x000fec000b83ffff */
.L_x_2:
[----:B------:R-:W-:Y:S05]  /*05b0*/  BRA.U !UP0, `(.L_x_1) ;  /* 0x00000005083c7547 */ /* 0x000fea000b800000 */
[----:B------:R-:W-:Y:S01]  /*05c0*/  UISETP.GE.U32.AND UP0, UPT, UR19, 0x4, UPT ;  /* 0x000000041300788c */ /* 0x000fe2000bf06070 */
[----:B------:R-:W-:Y:S01]  /*05d0*/  IMAD R2, R0, UR18, RZ ;  /* 0x0000001200027c24 */ /* 0x000fe2000f8e02ff */
[----:B------:R-:W-:-:S04]  /*05e0*/  ULOP3.LUT UR5, UR18, 0x3, URZ, 0xc0, !UPT ;  /* 0x0000000312057892 */ /* 0x000fc8000f8ec0ff */
[----:B------:R-:W-:-:S03]  /*05f0*/  UISETP.NE.AND UP1, UPT, UR5, URZ, UPT ;  /* 0x000000ff0500728c */ /* 0x000fc6000bf25270 */
[----:B------:R-:W-:Y:S08]  /*0600*/  BRA.U !UP0, `(.L_x_4) ;  /* 0x00000001087c7547 */ /* 0x000ff0000b800000 */
[----:B------:R-:W0:Y:S01]  /*0610*/  LDC.64 R6, c[0x0][0x388] ;  /* 0x0000e200ff067b82 */ /* 0x000e220000000a00 */
[----:B------:R-:W1:Y:S01]  /*0620*/  LDCU.64 UR6, c[0x0][0x380] ;  /* 0x00007000ff0677ac */ /* 0x000e620008000a00 */
[----:B------:R-:W-:Y:S02]  /*0630*/  MOV R4, UR4 ;  /* 0x0000000400047c02 */ /* 0x000fe40008000f00 */
[----:B------:R-:W-:Y:S02]  /*0640*/  IADD3 R3, PT, PT, R2, UR4, RZ ;  /* 0x0000000402037c10 */ /* 0x000fe4000fffe0ff */
[----:B------:R-:W-:Y:S01]  /*0650*/  MOV R11, UR18 ;  /* 0x00000012000b7c02 */ /* 0x000fe20008000f00 */
[----:B------:R-:W-:Y:S01]  /*0660*/  IMAD R5, R4, UR18, R13 ;  /* 0x0000001204057c24 */ /* 0x000fe2000f8e020d */
[----:B------:R-:W2:Y:S01]  /*0670*/  LDC.64 R8, c[0x0][0x380] ;  /* 0x0000e000ff087b82 */ /* 0x000ea20000000a00 */
[----:B------:R-:W-:Y:S02]  /*0680*/  IADD3 R14, P0, PT, R2, UR4, RZ ;  /* 0x00000004020e7c10 */ /* 0x000fe4000ff1e0ff */
[----:B------:R-:W-:Y:S01]  /*0690*/  MOV R15, UR18 ;  /* 0x00000012000f7c02 */ /* 0x000fe20008000f00 */
[----:B0-----:R-:W-:-:S04]  /*06a0*/  IMAD.WIDE R6, R5, 0x4, R6 ;  /* 0x0000000405067825 */ /* 0x001fc800078e0206 */
[----:B------:R-:W-:Y:S01]  /*06b0*/  IMAD.WIDE.U32 R10, R11, 0x4, R6 ;  /* 0x000000040b0a7825 */ /* 0x000fe200078e0006 */
[----:B------:R-:W-:Y:S01]  /*06c0*/  MOV R17, UR18 ;  /* 0x0000001200117c02 */ /* 0x000fe20008000f00 */
[----:B------:R-:W3:Y:S02]  /*06d0*/  LDG.E R6, desc[UR16][R6.64] ;  /* 0x0000001006067981 */ /* 0x000ee4000c1e1900 */
[----:B--2---:R-:W-:Y:S01]  /*06e0*/  IMAD.WIDE.U32 R8, R3, 0x4, R8 ;  /* 0x0000000403087825 */ /* 0x004fe200078e0008 */
[----:B------:R-:W-:Y:S02]  /*06f0*/  IADD3.X R3, PT, PT, RZ, RZ, RZ, P0, !PT ;  /* 0x000000ffff037210 */ /* 0x000fe400007fe4ff */
[----:B-1----:R-:W-:-:S03]  /*0700*/  LEA R4, P0, R14, UR6, 0x2 ;  /* 0x000000060e047c11 */ /* 0x002fc6000f8010ff */
[----:B------:R-:W3:Y:S01]  /*0710*/  LDG.E R9, desc[UR16][R8.64] ;  /* 0x0000001008097981 */ /* 0x000ee2000c1e1900 */
[----:B------:R-:W-:Y:S01]  /*0720*/  LEA.HI.X R5, R14, UR7, R3, 0x2, P0 ;  /* 0x000000070e057c11 */ /* 0x000fe200080f1403 */
[----:B------:R-:W-:Y:S02]  /*0730*/  IMAD.WIDE.U32 R14, R15, 0x4, R10 ;  /* 0x000000040f0e7825 */ /* 0x000fe400078e000a */
[----:B------:R-:W2:Y:S04]  /*0740*/  LDG.E R3, desc[UR16][R10.64] ;  /* 0x000000100a037981 */ /* 0x000ea8000c1e1900 */
[----:B------:R-:W2:Y:S01]  /*0750*/  LDG.E R18, desc[UR16][R4.64+0x4] ;  /* 0x0000041004127981 */ /* 0x000ea2000c1e1900 */
[----:B------:R-:W-:-:S03]  /*0760*/  IMAD.WIDE.U32 R16, R17, 0x4, R14 ;  /* 0x0000000411107825 */ /* 0x000fc600078e000e */
[----:B------:R-:W4:Y:S04]  /*0770*/  LDG.E R19, desc[UR16][R14.64] ;  /* 0x000000100e137981 */ /* 0x000f28000c1e1900 */
[----:B------:R-:W4:Y:S04]  /*0780*/  LDG.E R20, desc[UR16][R4.64+0x8] ;  /* 0x0000081004147981 */ /* 0x000f28000c1e1900 */
[----:B------:R-:W5:Y:S04]  /*0790*/  LDG.E R22, desc[UR16][R4.64+0xc] ;  /* 0x00000c1004167981 */ /* 0x000f68000c1e1900 */
[----:B------:R-:W5:Y:S01]  /*07a0*/  LDG.E R16, desc[UR16][R16.64] ;  /* 0x0000001010107981 */ /* 0x000f62000c1e1900 */
[----:B------:R-:W-:Y:S01]  /*07b0*/  UIADD3 UR4, UPT, UPT, UR4, 0x4, URZ ;  /* 0x0000000404047890 */ /* 0x000fe2000fffe0ff */
[----:B---3--:R-:W-:-:S04]  /*07c0*/  FFMA R9, R9, R6, R12 ;  /* 0x0000000609097223 */ /* 0x008fc8000000000c */
[----:B--2---:R-:W-:-:S04]  /*07d0*/  FFMA R3, R18, R3, R9 ;  /* 0x0000000312037223 */ /* 0x004fc80000000009 */
[----:B----4-:R-:W-:-:S04]  /*07e0*/  FFMA R3, R20, R19, R3 ;  /* 0x0000001314037223 */ /* 0x010fc80000000003 */
[----:B-----5:R-:W-:-:S07]  /*07f0*/  FFMA R12, R22, R16, R3 ;  /* 0x00000010160c7223 */ /* 0x020fce0000000003 */
.L_x_4:
[----:B------:R-:W-:Y:S05]  /*0800*/  BRA.U !UP1, `(.L_x_1) ;  /* 0x0000000109a87547 */ /* 0x000fea000b800000 */
[----:B------:R-:W-:Y:S01]  /*0810*/  UISETP.NE.AND UP0, UPT, UR5, 0x1, UPT ;  /* 0x000000010500788c */ /* 0x000fe2000bf05270 */
[----:B------:R-:W-:Y:S01]  /*0820*/  MOV R4, UR4 ;  /* 0x0000000400047c02 */ /* 0x000fe20008000f00 */
[----:B------:R-:W-:Y:S02]  /*0830*/  ULOP3.LUT UR5, UR18, 0x1, URZ, 0xc0, !UPT ;  /* 0x0000000112057892 */ /* 0x000fe4000f8ec0ff */
[----:B------:R-:W-:Y:S02]  /*0840*/  IMAD.U32 R17, RZ, RZ, UR18 ;  /* 0x00000012ff117e24 */ /* 0x000fe4000f8e00ff */
[----:B------:R-:W-:Y:S01]  /*0850*/  UISETP.NE.U32.AND UP1, UPT, UR5, 0x1, UPT ;  /* 0x000000010500788c */ /* 0x000fe2000bf25070 */
[----:B------:R-:W-:-:S04]  /*0860*/  PLOP3.LUT P1, PT, PT, PT, UP0, 0x80, 0x8 ;  /* 0x000000000008781c */ /* 0x000fc80003f2f008 */
[----:B------:R-:W0:Y:S01]  /*0870*/  @UP0 LDCU.128 UR8, c[0x0][0x380] ;  /* 0x00007000ff0807ac */ /* 0x000e220008000c00 */
[----:B------:R-:W-:Y:S01]  /*0880*/  PLOP3.LUT P0, PT, PT, PT, UP1, 0x80, 0x8 ;  /* 0x000000000008781c */ /* 0x000fe20003f0f018 */
[----:B------:R-:W1:Y:S04]  /*0890*/  @UP0 LDCU.64 UR6, c[0x0][0x380] ;  /* 0x00007000ff0607ac */ /* 0x000e680008000a00 */
[----:B------:R-:W2:Y:S03]  /*08a0*/  @!UP1 LDCU.128 UR12, c[0x0][0x380] ;  /* 0x00007000ff0c97ac */ /* 0x000ea60008000c00 */
[C---:B------:R-:W-:Y:S01]  /*08b0*/  @P1 VIADD R3, R2.reuse, UR4 ;  /* 0x0000000402031c36 */ /* 0x040fe20008000000 */
[----:B------:R-:W-:Y:S01]  /*08c0*/  @P1 IADD3 R5, P2, PT, R2, UR4, RZ ;  /* 0x0000000402051c10 */ /* 0x000fe2000ff5e0ff */
[----:B------:R-:W-:-:S03]  /*08d0*/  @UP0 UIADD3 UR4, UPT, UPT, UR4, 0x2, URZ ;  /* 0x0000000204040890 */ /* 0x000fc6000fffe0ff */
[----:B------:R-:W-:Y:S02]  /*08e0*/  @P1 IADD3.X R8, PT, PT, RZ, RZ, RZ, P2, !PT ;  /* 0x000000ffff081210 */ /* 0x000fe400017fe4ff */
[----:B0-----:R-:W-:Y:S02]  /*08f0*/  MOV R14, UR8 ;  /* 0x00000008000e7c02 */ /* 0x001fe40008000f00 */
[----:B------:R-:W-:Y:S02]  /*0900*/  MOV R15, UR9 ;  /* 0x00000009000f7c02 */ /* 0x000fe40008000f00 */
[----:B------:R-:W-:Y:S02]  /*0910*/  MOV R6, UR10 ;  /* 0x0000000a00067c02 */ /* 0x000fe40008000f00 */
[----:B------:R-:W-:Y:S01]  /*0920*/  MOV R7, UR11 ;  /* 0x0000000b00077c02 */ /* 0x000fe20008000f00 */
[----:B------:R-:W-:-:S04]  /*0930*/  @P1 IMAD.WIDE.U32 R14, R3, 0x4, R14 ;  /* 0x00000004030e1825 */ /* 0x000fc800078e000e */
[----:B------:R-:W-:Y:S01]  /*0940*/  @P1 IMAD R3, R4, UR18, R13 ;  /* 0x0000001204031c24 */ /* 0x000fe2000f8e020d */
[----:B-1----:R-:W-:Y:S02]  /*0950*/  @P1 LEA R4, P2, R5, UR6, 0x2 ;  /* 0x0000000605041c11 */ /* 0x002fe4000f8410ff */
[----:B------:R-:W-:Y:S01]  /*0960*/  MOV R18, UR4 ;  /* 0x0000000400127c02 */ /* 0x000fe20008000f00 */
[----:B------:R-:W-:Y:S01]  /*0970*/  @P1 IMAD.WIDE R6, R3, 0x4, R6 ;  /* 0x0000000403061825 */ /* 0x000fe200078e0206 */
[----:B------:R-:W-:Y:S01]  /*0980*/  @P1 LEA.HI.X R5, R5, UR7, R8, 0x2, P2 ;  /* 0x0000000705051c11 */ /* 0x000fe200090f1408 */
[----:B------:R-:W3:Y:S01]  /*0990*/  @P1 LDG.E R3, desc[UR16][R14.64] ;  /* 0x000000100e031981 */ /* 0x000ee2000c1e1900 */
[----:B--2---:R-:W-:Y:S01]  /*09a0*/  MOV R8, UR12 ;  /* 0x0000000c00087c02 */ /* 0x004fe20008000f00 */
[----:B------:R-:W-:Y:S01]  /*09b0*/  @!P0 IMAD R21, R18, UR18, R13 ;  /* 0x0000001212158c24 */ /* 0x000fe2000f8e020d */
[----:B------:R-:W-:Y:S01]  /*09c0*/  MOV R9, UR13 ;  /* 0x0000000d00097c02 */ /* 0x000fe20008000f00 */
[----:B------:R-:W-:Y:S01]  /*09d0*/  @P1 IMAD.WIDE.U32 R16, R17, 0x4, R6 ;  /* 0x0000000411101825 */ /* 0x000fe200078e0006 */
[----:B------:R-:W-:Y:S01]  /*09e0*/  @!P0 IADD3 R19, PT, PT, R2, UR4, RZ ;  /* 0x0000000402138c10 */ /* 0x000fe2000fffe0ff */
[----:B------:R-:W3:Y:S01]  /*09f0*/  @P1 LDG.E R6, desc[UR16][R6.64] ;  /* 0x0000001006061981 */ /* 0x000ee2000c1e1900 */
[----:B------:R-:W-:-:S02]  /*0a00*/  MOV R10, UR14 ;  /* 0x0000000e000a7c02 */ /* 0x000fc40008000f00 */
[----:B------:R-:W-:Y:S01]  /*0a10*/  MOV R11, UR15 ;  /* 0x0000000f000b7c02 */ /* 0x000fe20008000f00 */
[----:B------:R-:W-:Y:S01]  /*0a20*/  @!P0 IMAD.WIDE.U32 R8, R19, 0x4, R8 ;  /* 0x0000000413088825 */ /* 0x000fe200078e0008 */
[----:B------:R-:W2:Y:S03]  /*0a30*/  @P1 LDG.E R16, desc[UR16][R16.64] ;  /* 0x0000001010101981 */ /* 0x000ea6000c1e1900 */
[----:B------:R-:W-:Y:S01]  /*0a40*/  @!P0 IMAD.WIDE R10, R21, 0x4, R10 ;  /* 0x00000004150a8825 */ /* 0x000fe200078e020a */
[----:B------:R-:W2:Y:S04]  /*0a50*/  @P1 LDG.E R4, desc[UR16][R4.64+0x4] ;  /* 0x0000041004041981 */ /* 0x000ea8000c1e1900 */
[----:B------:R-:W4:Y:S04]  /*0a60*/  @!P0 LDG.E R9, desc[UR16][R8.64] ;  /* 0x0000001008098981 */ /* 0x000f28000c1e1900 */
[----:B------:R-:W4:Y:S01]  /*0a70*/  @!P0 LDG.E R10, desc[UR16][R10.64] ;  /* 0x000000100a0a8981 */ /* 0x000f22000c1e1900 */
[----:B---3--:R-:W-:-:S04]  /*0a80*/  @P1 FFMA R3, R3, R6, R12 ;  /* 0x0000000603031223 */ /* 0x008fc8000000000c */
[----:B--2---:R-:W-:-:S04]  /*0a90*/  @P1 FFMA R12, R4, R16, R3 ;  /* 0x00000010040c1223 */ /* 0x004fc80000000003 */
[----:B----4-:R-:W-:-:S07]  /*0aa0*/  @!P0 FFMA R12, R9, R10, R12 ;  /* 0x0000000a090c8223 */ /* 0x010fce000000000c */
.L_x_1:
[----:B------:R-:W-:Y:S05]  /*0ab0*/  BSYNC.RECONVERGENT B0 ;  /* 0x0000000000007941 */ /* 0x000fea0003800200 */
.L_x_0:
[----:B------:R-:W0:Y:S01]  /*0ac0*/  LDC.64 R2, c[0x0][0x390] ;  /* 0x0000e400ff027b82 */ /* 0x000e220000000a00 */
[----:B------:R-:W-:-:S04]  /*0ad0*/  IMAD R13, R0, UR18, R13 ;  /* 0x00000012000d7c24 */ /* 0x000fc8000f8e020d */
[----:B0-----:R-:W-:-:S05]  /*0ae0*/  IMAD.WIDE R2, R13, 0x4, R2 ;  /* 0x000000040d027825 */ /* 0x001fca00078e0202 */
[----:B------:R-:W-:Y:S01]  /*0af0*/  STG.E desc[UR16][R2.64], R12 ;  /* 0x0000000c02007986 */ /* 0x000fe2000c101910 */
[----:B------:R-:W-:Y:S05]  /*0b00*/  EXIT ;  /* 0x000000000000794d */ /* 0x000fea0003800000 */
.L_x_5:
[----:B------:R-:W-:-:S00]  /*0b10*/  BRA `(.L_x_5) ;  /* 0xfffffffc00fc7947 */ /* 0x000fc0000383ffff */
[----:B------:R-:W-:-:S00]  /*0b20*/  NOP ;  /* 0x0000000000007918 */ /* 0x000fc00000000000 */
        /* <DEDUP_REMOVED lines=13> */
.L_x_6:


//--------------------- .nv.shared.reserved.0     --------------------------
	.section	.nv.shared.reserved.0,"aw",@nobits
	.weak		__nv_reservedSMEM_offset_0_alias
	.size		__nv_reservedSMEM_offset_0_alias, 0, 64
	.other		__nv_reservedSMEM_offset_0_alias,@"STO_CUDA_RESERVED_SHARED STV_DEFAULT"
__nv_reservedSMEM_offset_0_alias:
	.zero		0
	.zero		64


//--------------------- .nv.constant0._Z15gpu_matrix_multPfS_S_i --------------------------
	.section	.nv.constant0._Z15gpu_matrix_multPfS_S_i,"a",@progbits
	.sectionflags	@""
	.align	4
.nv.constant0._Z15gpu_matrix_multPfS_S_i:
	.zero		924


//--------------------- SYMBOLS --------------------------

	.type		.nv.reservedSmem.offset0,@object
	.size		.nv.reservedSmem.offset0,0x4
